	.headerflags	@"EF_CUDA_TEXMODE_UNIFIED EF_CUDA_64BIT_ADDRESS EF_CUDA_SM86 EF_CUDA_VIRTUAL_SM(EF_CUDA_SM86)"
	.elftype	@"ET_EXEC"


//--------------------- .nv.info                  --------------------------
	.section	.nv.info,"",@"SHT_CUDA_INFO"
	.align	4


	//----- nvinfo : EIATTR_REGCOUNT
	.align		4
        /*0000*/ 	.byte	0x04, 0x2f
        /*0002*/ 	.short	(.L_3 - .L_2)
	.align		4
.L_2:
        /*0004*/ 	.word	index@(l2norm_fwd_kernel)
        /*0008*/ 	.word	0x00000024


	//----- nvinfo : EIATTR_MAX_STACK_SIZE
	.align		4
.L_3:
        /*000c*/ 	.byte	0x04, 0x23
        /*000e*/ 	.short	(.L_5 - .L_4)
	.align		4
.L_4:
        /*0010*/ 	.word	index@(l2norm_fwd_kernel)
        /*0014*/ 	.word	0x00000000


	//----- nvinfo : EIATTR_MIN_STACK_SIZE
	.align		4
.L_5:
        /*0018*/ 	.byte	0x04, 0x12
        /*001a*/ 	.short	(.L_7 - .L_6)
	.align		4
.L_6:
        /*001c*/ 	.word	index@(l2norm_fwd_kernel)
        /*0020*/ 	.word	0x00000000


	//----- nvinfo : EIATTR_FRAME_SIZE
	.align		4
.L_7:
        /*0024*/ 	.byte	0x04, 0x11
        /*0026*/ 	.short	(.L_9 - .L_8)
	.align		4
.L_8:
        /*0028*/ 	.word	index@(l2norm_fwd_kernel)
        /*002c*/ 	.word	0x00000000
.L_9:


//--------------------- .nv.info.l2norm_fwd_kernel --------------------------
	.section	.nv.info.l2norm_fwd_kernel,"",@"SHT_CUDA_INFO"
	.align	4


	//----- nvinfo : EIATTR_CUDA_API_VERSION
	.align		4
        /*0000*/ 	.byte	0x04, 0x37
        /*0002*/ 	.short	(.L_11 - .L_10)
.L_10:
        /*0004*/ 	.word	0x0000007b


	//----- nvinfo : EIATTR_SW2861232_WAR
	.align		4
.L_11:
        /*0008*/ 	.byte	0x01, 0x35
	.zero		2


	//----- nvinfo : EIATTR_PARAM_CBANK
	.align		4
        /*000c*/ 	.byte	0x04, 0x0a
        /*000e*/ 	.short	(.L_13 - .L_12)
	.align		4
.L_12:
        /*0010*/ 	.word	index@(.nv.constant0.l2norm_fwd_kernel)
        /*0014*/ 	.short	0x0160
        /*0016*/ 	.short	0x001c


	//----- nvinfo : EIATTR_CBANK_PARAM_SIZE
	.align		4
.L_13:
        /*0018*/ 	.byte	0x03, 0x19
        /*001a*/ 	.short	0x001c


	//----- nvinfo : EIATTR_KPARAM_INFO
	.align		4
        /*001c*/ 	.byte	0x04, 0x17
        /*001e*/ 	.short	(.L_15 - .L_14)
.L_14:
        /*0020*/ 	.word	0x00000000
        /*0024*/ 	.short	0x0003
        /*0026*/ 	.short	0x0018
        /*0028*/ 	.byte	0x00, 0xf0, 0x11, 0x00


	//----- nvinfo : EIATTR_KPARAM_INFO
	.align		4
.L_15:
        /*002c*/ 	.byte	0x04, 0x17
        /*002e*/ 	.short	(.L_17 - .L_16)
.L_16:
        /*0030*/ 	.word	0x00000000
        /*0034*/ 	.short	0x0002
        /*0036*/ 	.short	0x0010
        /*0038*/ 	.byte	0x00, 0xf0, 0x21, 0x00


	//----- nvinfo : EIATTR_KPARAM_INFO
	.align		4
.L_17:
        /*003c*/ 	.byte	0x04, 0x17
        /*003e*/ 	.short	(.L_19 - .L_18)
.L_18:
        /*0040*/ 	.word	0x00000000
        /*0044*/ 	.short	0x0001
        /*0046*/ 	.short	0x0008
        /*0048*/ 	.byte	0x00, 0xf0, 0x21, 0x00


	//----- nvinfo : EIATTR_KPARAM_INFO
	.align		4
.L_19:
        /*004c*/ 	.byte	0x04, 0x17
        /*004e*/ 	.short	(.L_21 - .L_20)
.L_20:
        /*0050*/ 	.word	0x00000000
        /*0054*/ 	.short	0x0000
        /*0056*/ 	.short	0x0000
        /*0058*/ 	.byte	0x00, 0xf0, 0x21, 0x00


	//----- nvinfo : EIATTR_MAXREG_COUNT
	.align		4
.L_21:
        /*005c*/ 	.byte	0x03, 0x1b
        /*005e*/ 	.short	0x00ff


	//----- nvinfo : EIATTR_COOP_GROUP_MASK_REGIDS
	.align		4
        /*0060*/ 	.byte	0x04, 0x29
        /*0062*/ 	.short	(.L_23 - .L_22)


	//   ....[0]....
.L_22:
        /*0064*/ 	.word	0xffffffff


	//   ....[1]....
        /*0068*/ 	.word	0xffffffff


	//   ....[2]....
        /*006c*/ 	.word	0xffffffff


	//   ....[3]....
        /*0070*/ 	.word	0xffffffff


	//   ....[4]....
        /*0074*/ 	.word	0xffffffff


	//   ....[5]....
        /*0078*/ 	.word	0xffffffff


	//   ....[6]....
        /*007c*/ 	.word	0xffffffff


	//   ....[7]....
        /*0080*/ 	.word	0xffffffff


	//----- nvinfo : EIATTR_COOP_GROUP_INSTR_OFFSETS
	.align		4
.L_23:
        /*0084*/ 	.byte	0x04, 0x28
        /*0086*/ 	.short	(.L_25 - .L_24)


	//   ....[0]....
.L_24:
        /*0088*/ 	.word	0x00000440


	//   ....[1]....
        /*008c*/ 	.word	0x00000450


	//   ....[2]....
        /*0090*/ 	.word	0x00000490


	//   ....[3]....
        /*0094*/ 	.word	0x000004a0


	//   ....[4]....
        /*0098*/ 	.word	0x000004d0


	//   ....[5]....
        /*009c*/ 	.word	0x000004e0


	//   ....[6]....
        /*00a0*/ 	.word	0x00000510


	//   ....[7]....
        /*00a4*/ 	.word	0x00000520


	//----- nvinfo : EIATTR_EXIT_INSTR_OFFSETS
	.align		4
.L_25:
        /*00a8*/ 	.byte	0x04, 0x1c
        /*00aa*/ 	.short	(.L_27 - .L_26)


	//   ....[0]....
.L_26:
        /*00ac*/ 	.word	0x000008d0


	//   ....[1]....
        /*00b0*/ 	.word	0x00000930


	//----- nvinfo : EIATTR_MAX_THREADS
	.align		4
.L_27:
        /*00b4*/ 	.byte	0x04, 0x05
        /*00b6*/ 	.short	(.L_29 - .L_28)
.L_28:
        /*00b8*/ 	.word	0x00000080
        /*00bc*/ 	.word	0x00000001
        /*00c0*/ 	.word	0x00000001
.L_29:


//--------------------- .nv.rel.action            --------------------------
	.section	.nv.rel.action,"",@"SHT_CUDA_RELOCINFO"
	.align	8
	.sectionentsize	8
        /*0000*/ 	.byte	0x73, 0x00, 0x00, 0x00, 0x00, 0x00, 0x00, 0x00, 0x00, 0x00, 0x00, 0x11, 0x25, 0x00, 0x05, 0x36


//--------------------- .nv.constant0.l2norm_fwd_kernel --------------------------
	.section	.nv.constant0.l2norm_fwd_kernel,"a",@progbits
	.align	4
.nv.constant0.l2norm_fwd_kernel:
	.zero		380


//--------------------- .text.l2norm_fwd_kernel   --------------------------
	.section	.text.l2norm_fwd_kernel,"ax",@progbits
	.sectionflags	@"SHF_BARRIERS=1"
	.sectioninfo	@"SHI_REGISTERS=36"
	.align	128
        .global         l2norm_fwd_kernel
        .type           l2norm_fwd_kernel,@function
        .size           l2norm_fwd_kernel,(.L_x_1 - l2norm_fwd_kernel)
        .other          l2norm_fwd_kernel,@"STO_CUDA_ENTRY STV_DEFAULT"
l2norm_fwd_kernel:
.text.l2norm_fwd_kernel:
[----:B------:R-:W-:-:S02]  /*0000*/  MOV R1, c[0x0][0x28] ;  /* 0x00000a0000017a02 */ /* 0x000fc40000000f00 */
[----:B------:R-:W0:Y:S01]  /*0010*/  S2R R0, SR_TID.X ;  /* 0x0000000000007919 */ /* 0x000e220000002100 */
[----:B------:R-:W-:Y:S01]  /*0020*/  CS2R R10, SRZ ;  /* 0x00000000000a7805 */ /* 0x000fe2000001ff00 */
[----:B------:R-:W-:Y:S02]  /*0030*/  ULDC.64 UR4, c[0x0][0x118] ;  /* 0x0000460000047ab9 */ /* 0x000fe40000000a00 */
[----:B------:R-:W1:Y:S01]  /*0040*/  S2R R13, SR_CTAID.X ;  /* 0x00000000000d7919 */ /* 0x000e620000002500 */
[----:B0-----:R-:W-:Y:S02]  /*0050*/  SHF.R.U32.HI R18, RZ, 0x4, R0 ;  /* 0x00000004ff127819 */ /* 0x001fe40000011600 */
[----:B------:R-:W-:Y:S02]  /*0060*/  SHF.L.U32 R2, R0, 0x3, RZ ;  /* 0x0000000300027819 */ /* 0x000fe400000006ff */
[----:B-1----:R-:W-:Y:S02]  /*0070*/  SHF.L.U32 R13, R13, 0x4, RZ ;  /* 0x000000040d0d7819 */ /* 0x002fe400000006ff */
[----:B------:R-:W-:-:S02]  /*0080*/  SGXT.U32 R18, R18, 0x3 ;  /* 0x000000031212781a */ /* 0x000fc40000000000 */
[----:B------:R-:W-:Y:S02]  /*0090*/  LOP3.LUT R4, R2, 0x78, RZ, 0xc0, !PT ;  /* 0x0000007802047812 */ /* 0x000fe400078ec0ff */
[C---:B------:R-:W-:Y:S02]  /*00a0*/  LOP3.LUT R9, R13.reuse, R18, RZ, 0xfc, !PT ;  /* 0x000000120d097212 */ /* 0x040fe400078efcff */
[----:B------:R-:W-:Y:S01]  /*00b0*/  LOP3.LUT R7, R13, 0x8, R18, 0xfe, !PT ;  /* 0x000000080d077812 */ /* 0x000fe200078efe12 */
[----:B------:R-:W-:Y:S01]  /*00c0*/  IMAD.WIDE.U32 R4, R4, 0x2, RZ ;  /* 0x0000000204047825 */ /* 0x000fe200078e00ff */
[----:B------:R-:W-:Y:S02]  /*00d0*/  SHF.R.S32.HI R2, RZ, 0x1f, R13 ;  /* 0x0000001fff027819 */ /* 0x000fe4000001140d */
[C---:B------:R-:W-:Y:S02]  /*00e0*/  ISETP.GE.U32.AND P1, PT, R9.reuse, 0x3740, PT ;  /* 0x000037400900780c */ /* 0x040fe40003f26070 */
[----:B------:R-:W-:-:S02]  /*00f0*/  SHF.L.U32 R15, R9, 0x8, RZ ;  /* 0x00000008090f7819 */ /* 0x000fc400000006ff */
[C---:B------:R-:W-:Y:S02]  /*0100*/  ISETP.GE.U32.AND P0, PT, R7.reuse, 0x3740, PT ;  /* 0x000037400700780c */ /* 0x040fe40003f06070 */
[----:B------:R-:W-:Y:S02]  /*0110*/  SHF.L.U32 R3, R7, 0x8, RZ ;  /* 0x0000000807037819 */ /* 0x000fe400000006ff */
[--C-:B------:R-:W-:Y:S02]  /*0120*/  SHF.L.U64.HI R9, R9, 0x8, R2.reuse ;  /* 0x0000000809097819 */ /* 0x100fe40000010202 */
[----:B------:R-:W-:Y:S02]  /*0130*/  LOP3.LUT R15, R15, R4, RZ, 0xfc, !PT ;  /* 0x000000040f0f7212 */ /* 0x000fe400078efcff */
[----:B------:R-:W-:Y:S02]  /*0140*/  ISETP.GE.U32.AND.EX P1, PT, R2, RZ, PT, P1 ;  /* 0x000000ff0200720c */ /* 0x000fe40003f26110 */
[----:B------:R-:W-:-:S02]  /*0150*/  SHF.L.U64.HI R7, R7, 0x8, R2 ;  /* 0x0000000807077819 */ /* 0x000fc40000010202 */
[----:B------:R-:W-:Y:S02]  /*0160*/  LOP3.LUT R3, R3, R4, RZ, 0xfc, !PT ;  /* 0x0000000403037212 */ /* 0x000fe400078efcff */
[----:B------:R-:W-:Y:S02]  /*0170*/  ISETP.GE.U32.AND.EX P0, PT, R2, RZ, PT, P0 ;  /* 0x000000ff0200720c */ /* 0x000fe40003f06100 */
[-C--:B------:R-:W-:Y:S02]  /*0180*/  LOP3.LUT R12, R9, R5.reuse, RZ, 0xfc, !PT ;  /* 0x00000005090c7212 */ /* 0x080fe400078efcff */
[----:B------:R-:W-:Y:S01]  /*0190*/  IADD3 R22, P2, R15, c[0x0][0x160], RZ ;  /* 0x000058000f167a10 */ /* 0x000fe20007f5e0ff */
[----:B------:R-:W-:Y:S01]  /*01a0*/  CS2R R8, SRZ ;  /* 0x0000000000087805 */ /* 0x000fe2000001ff00 */
[----:B------:R-:W-:Y:S02]  /*01b0*/  LOP3.LUT R14, R7, R5, RZ, 0xfc, !PT ;  /* 0x00000005070e7212 */ /* 0x000fe400078efcff */
[----:B------:R-:W-:Y:S01]  /*01c0*/  IADD3 R24, P3, R3, c[0x0][0x160], RZ ;  /* 0x0000580003187a10 */ /* 0x000fe20007f7e0ff */
[----:B------:R-:W-:Y:S01]  /*01d0*/  CS2R R4, SRZ ;  /* 0x0000000000047805 */ /* 0x000fe2000001ff00 */
[----:B------:R-:W-:Y:S01]  /*01e0*/  CS2R R6, SRZ ;  /* 0x0000000000067805 */ /* 0x000fe2000001ff00 */
[----:B------:R-:W-:-:S02]  /*01f0*/  IADD3.X R23, R12, c[0x0][0x164], RZ, P2, !PT ;  /* 0x000059000c177a10 */ /* 0x000fc400017fe4ff */
[----:B------:R-:W-:-:S03]  /*0200*/  IADD3.X R25, R14, c[0x0][0x164], RZ, P3, !PT ;  /* 0x000059000e197a10 */ /* 0x000fc60001ffe4ff */
[----:B------:R-:W2:Y:S04]  /*0210*/  @!P1 LDG.E.128 R4, [R22.64] ;  /* 0x0000000416049981 */ /* 0x000ea8000c1e1d00 */
[----:B------:R-:W3:Y:S01]  /*0220*/  @!P0 LDG.E.128 R8, [R24.64] ;  /* 0x0000000418088981 */ /* 0x000ee2000c1e1d00 */
[----:B------:R-:W-:Y:S01]  /*0230*/  LOP3.LUT R13, R13, 0xf, R0, 0xf8, !PT ;  /* 0x0000000f0d0d7812 */ /* 0x000fe200078ef800 */
[--C-:B--2---:R-:W-:Y:S02]  /*0240*/  HADD2.F32 R17, -RZ, R4.reuse.H1_H1 ;  /* 0x30000004ff117230 */ /* 0x104fe40000004100 */
[----:B------:R-:W-:Y:S02]  /*0250*/  HADD2.F32 R20, -RZ, R4.H0_H0 ;  /* 0x20000004ff147230 */ /* 0x000fe40000004100 */
[--C-:B---3--:R-:W-:Y:S01]  /*0260*/  HADD2.F32 R16, -RZ, R8.reuse.H1_H1 ;  /* 0x30000008ff107230 */ /* 0x108fe20000004100 */
[----:B------:R-:W-:Y:S01]  /*0270*/  FMUL R21, R17, R17 ;  /* 0x0000001111157220 */ /* 0x000fe20000400000 */
[----:B------:R-:W-:-:S02]  /*0280*/  HADD2.F32 R8, -RZ, R8.H0_H0 ;  /* 0x20000008ff087230 */ /* 0x000fc40000004100 */
[----:B------:R-:W-:Y:S01]  /*0290*/  HADD2.F32 R19, -RZ, R5.H0_H0 ;  /* 0x20000005ff137230 */ /* 0x000fe20000004100 */
[----:B------:R-:W-:Y:S01]  /*02a0*/  FMUL R27, R16, R16 ;  /* 0x00000010101b7220 */ /* 0x000fe20000400000 */
[----:B------:R-:W-:Y:S01]  /*02b0*/  FFMA R26, R20, R20, R21 ;  /* 0x00000014141a7223 */ /* 0x000fe20000000015 */
[----:B------:R-:W-:Y:S02]  /*02c0*/  HADD2.F32 R4, -RZ, R9.H0_H0 ;  /* 0x20000009ff047230 */ /* 0x000fe40000004100 */
[----:B------:R-:W-:Y:S01]  /*02d0*/  FFMA R27, R8, R8, R27 ;  /* 0x00000008081b7223 */ /* 0x000fe2000000001b */
[----:B------:R-:W-:Y:S01]  /*02e0*/  HADD2.F32 R5, -RZ, R5.H1_H1 ;  /* 0x30000005ff057230 */ /* 0x000fe20000004100 */
[----:B------:R-:W-:Y:S01]  /*02f0*/  FFMA R26, R19, R19, R26 ;  /* 0x00000013131a7223 */ /* 0x000fe2000000001a */
[----:B------:R-:W-:Y:S01]  /*0300*/  HADD2.F32 R9, -RZ, R9.H1_H1 ;  /* 0x30000009ff097230 */ /* 0x000fe20000004100 */
[----:B------:R-:W-:Y:S01]  /*0310*/  FFMA R24, R4, R4, R27 ;  /* 0x0000000404187223 */ /* 0x000fe2000000001b */
[--C-:B------:R-:W-:Y:S01]  /*0320*/  HADD2.F32 R21, -RZ, R6.reuse.H0_H0 ;  /* 0x20000006ff157230 */ /* 0x100fe20000004100 */
[----:B------:R-:W-:Y:S01]  /*0330*/  FFMA R26, R5, R5, R26 ;  /* 0x00000005051a7223 */ /* 0x000fe2000000001a */
[----:B------:R-:W-:Y:S01]  /*0340*/  HADD2.F32 R22, -RZ, R6.H1_H1 ;  /* 0x30000006ff167230 */ /* 0x000fe20000004100 */
[----:B------:R-:W-:Y:S01]  /*0350*/  FFMA R27, R9, R9, R24 ;  /* 0x00000009091b7223 */ /* 0x000fe20000000018 */
[--C-:B------:R-:W-:Y:S01]  /*0360*/  HADD2.F32 R6, -RZ, R10.reuse.H0_H0 ;  /* 0x2000000aff067230 */ /* 0x100fe20000004100 */
[----:B------:R-:W-:Y:S01]  /*0370*/  FFMA R25, R21, R21, R26 ;  /* 0x0000001515197223 */ /* 0x000fe2000000001a */
[----:B------:R-:W-:-:S02]  /*0380*/  HADD2.F32 R10, -RZ, R10.H1_H1 ;  /* 0x3000000aff0a7230 */ /* 0x000fc40000004100 */
[--C-:B------:R-:W-:Y:S01]  /*0390*/  HADD2.F32 R23, -RZ, R7.reuse.H0_H0 ;  /* 0x20000007ff177230 */ /* 0x100fe20000004100 */
[----:B------:R-:W-:Y:S01]  /*03a0*/  FFMA R27, R6, R6, R27 ;  /* 0x00000006061b7223 */ /* 0x000fe2000000001b */
[----:B------:R-:W-:Y:S01]  /*03b0*/  HADD2.F32 R24, -RZ, R7.H1_H1 ;  /* 0x30000007ff187230 */ /* 0x000fe20000004100 */
[----:B------:R-:W-:Y:S01]  /*03c0*/  FFMA R26, R22, R22, R25 ;  /* 0x00000016161a7223 */ /* 0x000fe20000000019 */
[--C-:B------:R-:W-:Y:S01]  /*03d0*/  HADD2.F32 R7, -RZ, R11.reuse.H0_H0 ;  /* 0x2000000bff077230 */ /* 0x100fe20000004100 */
[----:B------:R-:W-:Y:S01]  /*03e0*/  FFMA R28, R10, R10, R27 ;  /* 0x0000000a0a1c7223 */ /* 0x000fe2000000001b */
[----:B------:R-:W-:Y:S01]  /*03f0*/  HADD2.F32 R11, -RZ, R11.H1_H1 ;  /* 0x3000000bff0b7230 */ /* 0x000fe20000004100 */
[----:B------:R-:W-:Y:S02]  /*0400*/  FFMA R25, R23, R23, R26 ;  /* 0x0000001717197223 */ /* 0x000fe4000000001a */
[----:B------:R-:W-:Y:S02]  /*0410*/  FFMA R28, R7, R7, R28 ;  /* 0x00000007071c7223 */ /* 0x000fe4000000001c */
[----:B------:R-:W-:-:S02]  /*0420*/  FFMA R25, R24, R24, R25 ;  /* 0x0000001818197223 */ /* 0x000fc40000000019 */
[----:B------:R-:W-:-:S03]  /*0430*/  FFMA R28, R11, R11, R28 ;  /* 0x0000000b0b1c7223 */ /* 0x000fc6000000001c */
[----:B------:R-:W0:Y:S04]  /*0440*/  SHFL.BFLY PT, R26, R25, 0x8, 0x1f ;  /* 0x0d001f00191a7f89 */ /* 0x000e2800000e0000 */
[----:B------:R-:W1:Y:S01]  /*0450*/  SHFL.BFLY PT, R27, R28, 0x8, 0x1f ;  /* 0x0d001f001c1b7f89 */ /* 0x000e6200000e0000 */
[----:B0-----:R-:W-:Y:S01]  /*0460*/  FADD R26, R25, R26 ;  /* 0x0000001a191a7221 */ /* 0x001fe20000000000 */
[----:B-1----:R-:W-:Y:S01]  /*0470*/  FADD R29, R28, R27 ;  /* 0x0000001b1c1d7221 */ /* 0x002fe20000000000 */
[----:B------:R-:W-:-:S03]  /*0480*/  MOV R28, 0x3e800000 ;  /* 0x3e800000001c7802 */ /* 0x000fc60000000f00 */
[----:B------:R-:W0:Y:S04]  /*0490*/  SHFL.BFLY PT, R27, R26, 0x4, 0x1f ;  /* 0x0c801f001a1b7f89 */ /* 0x000e2800000e0000 */
[----:B------:R-:W1:Y:S01]  /*04a0*/  SHFL.BFLY PT, R30, R29, 0x4, 0x1f ;  /* 0x0c801f001d1e7f89 */ /* 0x000e6200000e0000 */
[----:B0-----:R-:W-:Y:S01]  /*04b0*/  FADD R27, R26, R27 ;  /* 0x0000001b1a1b7221 */ /* 0x001fe20000000000 */
[----:B-1----:R-:W-:-:S04]  /*04c0*/  FADD R31, R29, R30 ;  /* 0x0000001e1d1f7221 */ /* 0x002fc80000000000 */
[----:B------:R-:W0:Y:S04]  /*04d0*/  SHFL.BFLY PT, R30, R27, 0x2, 0x1f ;  /* 0x0c401f001b1e7f89 */ /* 0x000e2800000e0000 */
[----:B------:R-:W1:Y:S01]  /*04e0*/  SHFL.BFLY PT, R32, R31, 0x2, 0x1f ;  /* 0x0c401f001f207f89 */ /* 0x000e6200000e0000 */
[----:B0-----:R-:W-:Y:S01]  /*04f0*/  FADD R30, R27, R30 ;  /* 0x0000001e1b1e7221 */ /* 0x001fe20000000000 */
[----:B-1----:R-:W-:-:S04]  /*0500*/  FADD R32, R31, R32 ;  /* 0x000000201f207221 */ /* 0x002fc80000000000 */
[----:B------:R-:W0:Y:S04]  /*0510*/  SHFL.BFLY PT, R25, R30, 0x1, 0x1f ;  /* 0x0c201f001e197f89 */ /* 0x000e2800000e0000 */
[----:B------:R-:W1:Y:S01]  /*0520*/  SHFL.BFLY PT, R33, R32, 0x1, 0x1f ;  /* 0x0c201f0020217f89 */ /* 0x000e6200000e0000 */
[----:B0-----:R-:W-:Y:S01]  /*0530*/  FADD R25, R30, R25 ;  /* 0x000000191e197221 */ /* 0x001fe20000000000 */
[----:B-1----:R-:W-:-:S03]  /*0540*/  FADD R33, R32, R33 ;  /* 0x0000002120217221 */ /* 0x002fc60000000000 */
[----:B------:R-:W-:Y:S01]  /*0550*/  FADD R25, R25, c[0x0][0x178] ;  /* 0x00005e0019197621 */ /* 0x000fe20000000000 */
[----:B------:R-:W-:-:S03]  /*0560*/  FADD R33, R33, c[0x0][0x178] ;  /* 0x00005e0021217621 */ /* 0x000fc60000000000 */
[----:B------:R-:W0:Y:S08]  /*0570*/  MUFU.SQRT R26, R25 ;  /* 0x00000019001a7308 */ /* 0x000e300000002000 */
[----:B------:R-:W1:Y:S01]  /*0580*/  MUFU.SQRT R27, R33 ;  /* 0x00000021001b7308 */ /* 0x000e620000002000 */
[C---:B0-----:R-:W-:Y:S02]  /*0590*/  FSETP.GT.AND P2, PT, R26.reuse, 8.50705917302346158658e+37, PT ;  /* 0x7e8000001a00780b */ /* 0x041fe40003f44000 */
[----:B------:R-:W-:-:S02]  /*05a0*/  FSETP.GEU.AND P4, PT, R26, 1.175494350822287508e-38, PT ;  /* 0x008000001a00780b */ /* 0x000fc40003f8e000 */
[C---:B------:R-:W-:Y:S02]  /*05b0*/  FSEL R25, R28.reuse, 1, P2 ;  /* 0x3f8000001c197808 */ /* 0x040fe40001000000 */
[C---:B-1----:R-:W-:Y:S02]  /*05c0*/  FSETP.GT.AND P3, PT, R27.reuse, 8.50705917302346158658e+37, PT ;  /* 0x7e8000001b00780b */ /* 0x042fe40003f64000 */
[----:B------:R-:W-:Y:S02]  /*05d0*/  FSETP.GEU.AND P5, PT, R27, 1.175494350822287508e-38, PT ;  /* 0x008000001b00780b */ /* 0x000fe40003fae000 */
[----:B------:R-:W-:-:S03]  /*05e0*/  FSEL R28, R28, 1, P3 ;  /* 0x3f8000001c1c7808 */ /* 0x000fc60001800000 */
[----:B------:R-:W-:Y:S02]  /*05f0*/  @P2 FMUL R26, R26, 0.25 ;  /* 0x3e8000001a1a2820 */ /* 0x000fe40000400000 */
[----:B------:R-:W-:Y:S02]  /*0600*/  @!P4 FMUL R25, R25, 16777216 ;  /* 0x4b8000001919c820 */ /* 0x000fe40000400000 */
[----:B------:R-:W-:Y:S02]  /*0610*/  @!P4 FMUL R26, R26, 16777216 ;  /* 0x4b8000001a1ac820 */ /* 0x000fe40000400000 */
[----:B------:R-:W-:Y:S01]  /*0620*/  @P3 FMUL R27, R27, 0.25 ;  /* 0x3e8000001b1b3820 */ /* 0x000fe20000400000 */
[----:B------:R-:W-:-:S03]  /*0630*/  ISETP.LT.U32.AND P3, PT, R13, 0x3740, PT ;  /* 0x000037400d00780c */ /* 0x000fc60003f61070 */
[----:B------:R-:W0:Y:S01]  /*0640*/  MUFU.RCP R26, R26 ;  /* 0x0000001a001a7308 */ /* 0x000e220000001000 */
[----:B------:R-:W-:Y:S01]  /*0650*/  @!P5 FMUL R28, R28, 16777216 ;  /* 0x4b8000001c1cd820 */ /* 0x000fe20000400000 */
[----:B------:R-:W-:-:S06]  /*0660*/  @!P5 FMUL R27, R27, 16777216 ;  /* 0x4b8000001b1bd820 */ /* 0x000fcc0000400000 */
[----:B------:R-:W1:Y:S01]  /*0670*/  MUFU.RCP R27, R27 ;  /* 0x0000001b001b7308 */ /* 0x000e620000001000 */
[----:B0-----:R-:W-:-:S04]  /*0680*/  FMUL R32, R26, R25 ;  /* 0x000000191a207220 */ /* 0x001fc80000400000 */
[-C--:B------:R-:W-:Y:S01]  /*0690*/  FMUL R20, R20, R32.reuse ;  /* 0x0000002014147220 */ /* 0x080fe20000400000 */
[-C--:B------:R-:W-:Y:S01]  /*06a0*/  FMUL R17, R17, R32.reuse ;  /* 0x0000002011117220 */ /* 0x080fe20000400000 */
[-C--:B------:R-:W-:Y:S01]  /*06b0*/  FMUL R19, R19, R32.reuse ;  /* 0x0000002013137220 */ /* 0x080fe20000400000 */
[----:B------:R-:W-:Y:S01]  /*06c0*/  FMUL R26, R5, R32 ;  /* 0x00000020051a7220 */ /* 0x000fe20000400000 */
[----:B-1----:R-:W-:Y:S01]  /*06d0*/  FMUL R25, R27, R28 ;  /* 0x0000001c1b197220 */ /* 0x002fe20000400000 */
[-C--:B------:R-:W-:Y:S01]  /*06e0*/  FMUL R21, R21, R32.reuse ;  /* 0x0000002015157220 */ /* 0x080fe20000400000 */
[-C--:B------:R-:W-:Y:S01]  /*06f0*/  FMUL R22, R22, R32.reuse ;  /* 0x0000002016167220 */ /* 0x080fe20000400000 */
[-C--:B------:R-:W-:Y:S01]  /*0700*/  FMUL R23, R23, R32.reuse ;  /* 0x0000002017177220 */ /* 0x080fe20000400000 */
[-C--:B------:R-:W-:Y:S01]  /*0710*/  FMUL R27, R16, R25.reuse ;  /* 0x00000019101b7220 */ /* 0x080fe20000400000 */
[-C--:B------:R-:W-:Y:S01]  /*0720*/  FMUL R16, R4, R25.reuse ;  /* 0x0000001904107220 */ /* 0x080fe20000400000 */
[-C--:B------:R-:W-:Y:S01]  /*0730*/  FMUL R9, R9, R25.reuse ;  /* 0x0000001909097220 */ /* 0x080fe20000400000 */
[----:B------:R-:W-:Y:S01]  /*0740*/  FMUL R24, R24, R32 ;  /* 0x0000002018187220 */ /* 0x000fe20000400000 */
[-C--:B------:R-:W-:Y:S01]  /*0750*/  FMUL R28, R6, R25.reuse ;  /* 0x00000019061c7220 */ /* 0x080fe20000400000 */
[-C--:B------:R-:W-:Y:S01]  /*0760*/  FMUL R30, R7, R25.reuse ;  /* 0x00000019071e7220 */ /* 0x080fe20000400000 */
[----:B------:R-:W-:Y:S01]  /*0770*/  F2FP.PACK_AB R4, R17, R20 ;  /* 0x000000141104723e */ /* 0x000fe200000000ff */
[----:B------:R-:W-:Y:S01]  /*0780*/  STS [R18.X4], R32 ;  /* 0x0000002012007388 */ /* 0x000fe20000004800 */
[----:B------:R-:W-:Y:S01]  /*0790*/  F2FP.PACK_AB R9, R9, R16 ;  /* 0x000000100909723e */ /* 0x000fe200000000ff */
[----:B------:R-:W-:Y:S01]  /*07a0*/  FMUL R8, R8, R25 ;  /* 0x0000001908087220 */ /* 0x000fe20000400000 */
[----:B------:R-:W-:Y:S01]  /*07b0*/  IADD3 R16, P2, R15, c[0x0][0x168], RZ ;  /* 0x00005a000f107a10 */ /* 0x000fe20007f5e0ff */
[----:B------:R0:W-:Y:S01]  /*07c0*/  STS [R18.X4+0x20], R25 ;  /* 0x0000201912007388 */ /* 0x0001e20000004800 */
[----:B------:R-:W-:Y:S01]  /*07d0*/  F2FP.PACK_AB R5, R26, R19 ;  /* 0x000000131a05723e */ /* 0x000fe200000000ff */
[----:B------:R-:W-:Y:S01]  /*07e0*/  FMUL R29, R10, R25 ;  /* 0x000000190a1d7220 */ /* 0x000fe20000400000 */
[----:B------:R-:W-:Y:S01]  /*07f0*/  F2FP.PACK_AB R6, R22, R21 ;  /* 0x000000151606723e */ /* 0x000fe200000000ff */
[----:B------:R-:W-:Y:S01]  /*0800*/  FMUL R11, R11, R25 ;  /* 0x000000190b0b7220 */ /* 0x000fe20000400000 */
[----:B------:R-:W-:-:S02]  /*0810*/  F2FP.PACK_AB R7, R24, R23 ;  /* 0x000000171807723e */ /* 0x000fc400000000ff */
[----:B------:R-:W-:Y:S02]  /*0820*/  IADD3.X R17, R12, c[0x0][0x16c], RZ, P2, !PT ;  /* 0x00005b000c117a10 */ /* 0x000fe400017fe4ff */
[----:B------:R-:W-:Y:S02]  /*0830*/  LOP3.LUT P2, RZ, R0, 0x70, RZ, 0xc0, !PT ;  /* 0x0000007000ff7812 */ /* 0x000fe4000784c0ff */
[----:B0-----:R-:W-:Y:S01]  /*0840*/  IADD3 R18, P4, R3, c[0x0][0x168], RZ ;  /* 0x00005a0003127a10 */ /* 0x001fe20007f9e0ff */
[----:B------:R-:W-:Y:S01]  /*0850*/  @!P1 STG.E.128 [R16.64], R4 ;  /* 0x0000000410009986 */ /* 0x000fe2000c101d04 */
[----:B------:R-:W-:Y:S02]  /*0860*/  ISETP.LT.U32.AND.EX P1, PT, R2, RZ, !P2, P3 ;  /* 0x000000ff0200720c */ /* 0x000fe40005721130 */
[----:B------:R-:W-:Y:S02]  /*0870*/  F2FP.PACK_AB R8, R27, R8 ;  /* 0x000000081b08723e */ /* 0x000fe400000000ff */
[----:B------:R-:W-:-:S02]  /*0880*/  F2FP.PACK_AB R10, R29, R28 ;  /* 0x0000001c1d0a723e */ /* 0x000fc400000000ff */
[----:B------:R-:W-:Y:S02]  /*0890*/  IADD3.X R19, R14, c[0x0][0x16c], RZ, P4, !PT ;  /* 0x00005b000e137a10 */ /* 0x000fe400027fe4ff */
[----:B------:R-:W-:-:S05]  /*08a0*/  F2FP.PACK_AB R11, R11, R30 ;  /* 0x0000001e0b0b723e */ /* 0x000fca00000000ff */
[----:B------:R-:W-:Y:S04]  /*08b0*/  @!P0 STG.E.128 [R18.64], R8 ;  /* 0x0000000812008986 */ /* 0x000fe8000c101d04 */
[----:B------:R-:W-:Y:S06]  /*08c0*/  BAR.SYNC 0x0 ;  /* 0x0000000000007b1d */ /* 0x000fec0000000000 */
[----:B------:R-:W-:Y:S05]  /*08d0*/  @!P1 EXIT ;  /* 0x000000000000994d */ /* 0x000fea0003800000 */
[----:B------:R-:W-:Y:S02]  /*08e0*/  LOP3.LUT R0, R0, 0xf, RZ, 0xc0, !PT ;  /* 0x0000000f00007812 */ /* 0x000fe400078ec0ff */
[----:B------:R-:W-:-:S03]  /*08f0*/  LEA R4, P0, R13, c[0x0][0x170], 0x2 ;  /* 0x00005c000d047a11 */ /* 0x000fc600078010ff */
[----:B------:R-:W0:Y:S01]  /*0900*/  LDS R3, [R0.X4] ;  /* 0x0000000000037984 */ /* 0x000e220000004800 */
[----:B------:R-:W-:-:S05]  /*0910*/  LEA.HI.X R5, R13, c[0x0][0x174], R2, 0x2, P0 ;  /* 0x00005d000d057a11 */ /* 0x000fca00000f1402 */
[----:B0-----:R-:W-:Y:S01]  /*0920*/  STG.E [R4.64], R3 ;  /* 0x0000000304007986 */ /* 0x001fe2000c101904 */
[----:B------:R-:W-:Y:S05]  /*0930*/  EXIT ;  /* 0x000000000000794d */ /* 0x000fea0003800000 */
.L_x_0:
[----:B------:R-:W-:-:S00]  /*0940*/  BRA `(.L_x_0) ;  /* 0xfffffff000007947 */ /* 0x000fc0000383ffff */
[----:B------:R-:W-:-:S00]  /*0950*/  NOP ;  /* 0x0000000000007918 */ /* 0x000fc00000000000 */
        /* <DEDUP_REMOVED lines=10> */
.L_x_1:


//--------------------- .nv.global.init           --------------------------
	.section	.nv.global.init,"aw",@progbits
.nv.global.init:
	.type		_$_str,@object
	.size		_$_str,(_$_str_$_2 - _$_str)
_$_str:
        /*0000*/ 	.byte	0x5f, 0x5f, 0x43, 0x55, 0x44, 0x41, 0x5f, 0x46, 0x54, 0x5a, 0x00
	.type		_$_str_$_2,@object
	.size		_$_str_$_2,(.L_1 - _$_str_$_2)
_$_str_$_2:
        /*000b*/ 	.byte	0x5f, 0x5f, 0x43, 0x55, 0x44, 0x41, 0x5f, 0x50, 0x52, 0x45, 0x43, 0x5f, 0x53, 0x51, 0x52, 0x54
        /*001b*/ 	.byte	0x00
.L_1:


//--------------------- .nv.shared.l2norm_fwd_kernel --------------------------
	.section	.nv.shared.l2norm_fwd_kernel,"aw",@nobits
	.align	16
